//
// Generated by NVIDIA NVVM Compiler
//
// Compiler Build ID: CL-36424714
// Cuda compilation tools, release 13.0, V13.0.88
// Based on NVVM 20.0.0
//

.version 9.0
.target sm_100
.address_size 64

	// .globl	_Z9sumKernelPdS_S_i

.visible .entry _Z9sumKernelPdS_S_i(
	.param .u64 .ptr .align 1 _Z9sumKernelPdS_S_i_param_0,
	.param .u64 .ptr .align 1 _Z9sumKernelPdS_S_i_param_1,
	.param .u64 .ptr .align 1 _Z9sumKernelPdS_S_i_param_2,
	.param .u32 _Z9sumKernelPdS_S_i_param_3
)
{
	.reg .pred 	%p<2>;
	.reg .b32 	%r<6>;
	.reg .b64 	%rd<11>;
	.reg .b64 	%fd<4>;

	ld.param.u64 	%rd1, [_Z9sumKernelPdS_S_i_param_0];
	ld.param.u64 	%rd2, [_Z9sumKernelPdS_S_i_param_1];
	ld.param.u64 	%rd3, [_Z9sumKernelPdS_S_i_param_2];
	ld.param.u32 	%r2, [_Z9sumKernelPdS_S_i_param_3];
	mov.u32 	%r3, %tid.x;
	mov.u32 	%r4, %ctaid.x;
	mov.u32 	%r5, %ntid.x;
	mad.lo.s32 	%r1, %r4, %r5, %r3;
	setp.ge.s32 	%p1, %r1, %r2;
	@%p1 bra 	$L__BB0_2;
	cvta.to.global.u64 	%rd4, %rd1;
	cvta.to.global.u64 	%rd5, %rd2;
	cvta.to.global.u64 	%rd6, %rd3;
	mul.wide.s32 	%rd7, %r1, 8;
	add.s64 	%rd8, %rd4, %rd7;
	ld.global.f64 	%fd1, [%rd8];
	add.s64 	%rd9, %rd5, %rd7;
	ld.global.f64 	%fd2, [%rd9];
	add.f64 	%fd3, %fd1, %fd2;
	add.s64 	%rd10, %rd6, %rd7;
	st.global.f64 	[%rd10], %fd3;
$L__BB0_2:
	ret;

}


// ===== COMPILED SASS (sm_100) =====

	.target	sm_100

	.elftype	@"ET_EXEC"


//--------------------- .note.nv.tkinfo           --------------------------
	.section	.note.nv.tkinfo,"",@"SHT_NOTE"
	.sectionflags	@"SHF_NOTE_NV_TKINFO"
	.tkinfo
        /*0018*/ 	.word	0x00000002
        /*0030*/ 	.string	""
        /*0030*/ 	.string	"ptxas"
        /*0030*/ 	.string	"Cuda compilation tools, release 13.0, V13.0.88"
        /*0030*/ 	.string	"Build cuda_13.0.r13.0/compiler.36424714_0"
        /*0030*/ 	.string	"-arch sm_100 -m 64 "



//--------------------- .note.nv.cuinfo           --------------------------
	.section	.note.nv.cuinfo,"",@"SHT_NOTE"
	.sectionflags	@"SHF_NOTE_NV_CUINFO"
        /*0018*/ 	.short	0x0002
        /*001a*/ 	.short	0x0064
        /*001c*/ 	.short	0x0082
	.zero		2


//--------------------- .nv.info                  --------------------------
	.section	.nv.info,"",@"SHT_CUDA_INFO"
	.align	4


	//----- nvinfo : EIATTR_REGCOUNT
	.align		4
        /*0000*/ 	.byte	0x04, 0x2f
        /*0002*/ 	.short	(.L_1 - .L_0)
	.align		4
.L_0:
        /*0004*/ 	.word	index@(_Z9sumKernelPdS_S_i)
        /*0008*/ 	.word	0x0000000e


	//----- nvinfo : EIATTR_FRAME_SIZE
	.align		4
.L_1:
        /*000c*/ 	.byte	0x04, 0x11
        /*000e*/ 	.short	(.L_3 - .L_2)
	.align		4
.L_2:
        /*0010*/ 	.word	index@(_Z9sumKernelPdS_S_i)
        /*0014*/ 	.word	0x00000000


	//----- nvinfo : EIATTR_MIN_STACK_SIZE
	.align		4
.L_3:
        /*0018*/ 	.byte	0x04, 0x12
        /*001a*/ 	.short	(.L_5 - .L_4)
	.align		4
.L_4:
        /*001c*/ 	.word	index@(_Z9sumKernelPdS_S_i)
        /*0020*/ 	.word	0x00000000
.L_5:


//--------------------- .nv.compat                --------------------------
	.section	.nv.compat,"",@"SHT_CUDA_COMPAT_INFO"
	.align	4
        /*0000*/ 	.byte	0x02, 0x09, 0x00, 0x00, 0x02, 0x02, 0x01, 0x00, 0x02, 0x05, 0x05, 0x00, 0x03, 0x07, 0x01, 0x01
        /*0010*/ 	.byte	0x02, 0x03, 0x00, 0x00, 0x02, 0x06, 0x01, 0x00, 0x04, 0x0b, 0x08, 0x00, 0x01, 0x00, 0x00, 0x00
        /*0020*/ 	.byte	0x00, 0x00, 0x00, 0x00


//--------------------- .nv.info._Z9sumKernelPdS_S_i --------------------------
	.section	.nv.info._Z9sumKernelPdS_S_i,"",@"SHT_CUDA_INFO"
	.sectionflags	@""
	.align	4


	//----- nvinfo : EIATTR_CUDA_API_VERSION
	.align		4
        /*0000*/ 	.byte	0x04, 0x37
        /*0002*/ 	.short	(.L_7 - .L_6)
.L_6:
        /*0004*/ 	.word	0x00000082


	//----- nvinfo : EIATTR_KPARAM_INFO
	.align		4
.L_7:
        /*0008*/ 	.byte	0x04, 0x17
        /*000a*/ 	.short	(.L_9 - .L_8)
.L_8:
        /*000c*/ 	.word	0x00000000
        /*0010*/ 	.short	0x0003
        /*0012*/ 	.short	0x0018
        /*0014*/ 	.byte	0x00, 0xf0, 0x11, 0x00


	//----- nvinfo : EIATTR_KPARAM_INFO
	.align		4
.L_9:
        /*0018*/ 	.byte	0x04, 0x17
        /*001a*/ 	.short	(.L_11 - .L_10)
.L_10:
        /*001c*/ 	.word	0x00000000
        /*0020*/ 	.short	0x0002
        /*0022*/ 	.short	0x0010
        /*0024*/ 	.byte	0x00, 0xf5, 0x21, 0x00


	//----- nvinfo : EIATTR_KPARAM_INFO
	.align		4
.L_11:
        /*0028*/ 	.byte	0x04, 0x17
        /*002a*/ 	.short	(.L_13 - .L_12)
.L_12:
        /*002c*/ 	.word	0x00000000
        /*0030*/ 	.short	0x0001
        /*0032*/ 	.short	0x0008
        /*0034*/ 	.byte	0x00, 0xf5, 0x21, 0x00


	//----- nvinfo : EIATTR_KPARAM_INFO
	.align		4
.L_13:
        /*0038*/ 	.byte	0x04, 0x17
        /*003a*/ 	.short	(.L_15 - .L_14)
.L_14:
        /*003c*/ 	.word	0x00000000
        /*0040*/ 	.short	0x0000
        /*0042*/ 	.short	0x0000
        /*0044*/ 	.byte	0x00, 0xf5, 0x21, 0x00


	//----- nvinfo : EIATTR_SPARSE_MMA_MASK
	.align		4
.L_15:
        /*0048*/ 	.byte	0x03, 0x50
        /*004a*/ 	.short	0x0000


	//----- nvinfo : EIATTR_MAXREG_COUNT
	.align		4
        /*004c*/ 	.byte	0x03, 0x1b
        /*004e*/ 	.short	0x00ff


	//----- nvinfo : EIATTR_MERCURY_ISA_VERSION
	.align		4
        /*0050*/ 	.byte	0x03, 0x5f
        /*0052*/ 	.short	0x0101


	//----- nvinfo : EIATTR_VRC_CTA_INIT_COUNT
	.align		4
        /*0054*/ 	.byte	0x02, 0x4a
	.zero		1
	.zero		1


	//----- nvinfo : EIATTR_EXIT_INSTR_OFFSETS
	.align		4
        /*0058*/ 	.byte	0x04, 0x1c
        /*005a*/ 	.short	(.L_17 - .L_16)


	//   ....[0]....
.L_16:
        /*005c*/ 	.word	0x00000070


	//   ....[1]....
        /*0060*/ 	.word	0x00000130


	//----- nvinfo : EIATTR_CBANK_PARAM_SIZE
	.align		4
.L_17:
        /*0064*/ 	.byte	0x03, 0x19
        /*0066*/ 	.short	0x001c


	//----- nvinfo : EIATTR_PARAM_CBANK
	.align		4
        /*0068*/ 	.byte	0x04, 0x0a
        /*006a*/ 	.short	(.L_19 - .L_18)
	.align		4
.L_18:
        /*006c*/ 	.word	index@(.nv.constant0._Z9sumKernelPdS_S_i)
        /*0070*/ 	.short	0x0380
        /*0072*/ 	.short	0x001c


	//----- nvinfo : EIATTR_SW_WAR
	.align		4
.L_19:
        /*0074*/ 	.byte	0x04, 0x36
        /*0076*/ 	.short	(.L_21 - .L_20)
.L_20:
        /*0078*/ 	.word	0x00000008
.L_21:


//--------------------- .nv.callgraph             --------------------------
	.section	.nv.callgraph,"",@"SHT_CUDA_CALLGRAPH"
	.align	4
	.sectionentsize	8
	.align		4
        /*0000*/ 	.word	0x00000000
	.align		4
        /*0004*/ 	.word	0xffffffff
	.align		4
        /*0008*/ 	.word	0x00000000
	.align		4
        /*000c*/ 	.word	0xfffffffe
	.align		4
        /*0010*/ 	.word	0x00000000
	.align		4
        /*0014*/ 	.word	0xfffffffd
	.align		4
        /*0018*/ 	.word	0x00000000
	.align		4
        /*001c*/ 	.word	0xfffffffc


//--------------------- .text._Z9sumKernelPdS_S_i --------------------------
	.section	.text._Z9sumKernelPdS_S_i,"ax",@progbits
	.align	128
        .global         _Z9sumKernelPdS_S_i
        .type           _Z9sumKernelPdS_S_i,@function
        .size           _Z9sumKernelPdS_S_i,(.L_x_1 - _Z9sumKernelPdS_S_i)
        .other          _Z9sumKernelPdS_S_i,@"STO_CUDA_ENTRY STV_DEFAULT"
_Z9sumKernelPdS_S_i:
.text._Z9sumKernelPdS_S_i:
[----:B------:R-:W-:Y:S01]  /*0000*/  LDC R1, c[0x0][0x37c] ;  /* 0x0000df00ff017b82 */ /* 0x000fe20000000800 */
[----:B------:R-:W0:Y:S07]  /*0010*/  S2R R11, SR_TID.X ;  /* 0x00000000000b7919 */ /* 0x000e2e0000002100 */
[----:B------:R-:W0:Y:S01]  /*0020*/  S2UR UR4, SR_CTAID.X ;  /* 0x00000000000479c3 */ /* 0x000e220000002500 */
[----:B------:R-:W1:Y:S07]  /*0030*/  LDCU UR5, c[0x0][0x398] ;  /* 0x00007300ff0577ac */ /* 0x000e6e0008000800 */
[----:B------:R-:W0:Y:S02]  /*0040*/  LDC R0, c[0x0][0x360] ;  /* 0x0000d800ff007b82 */ /* 0x000e240000000800 */
[----:B0-----:R-:W-:-:S05]  /*0050*/  IMAD R11, R0, UR4, R11 ;  /* 0x00000004000b7c24 */ /* 0x001fca000f8e020b */
[----:B-1----:R-:W-:-:S13]  /*0060*/  ISETP.GE.AND P0, PT, R11, UR5, PT ;  /* 0x000000050b007c0c */ /* 0x002fda000bf06270 */
[----:B------:R-:W-:Y:S05]  /*0070*/  @P0 EXIT ;  /* 0x000000000000094d */ /* 0x000fea0003800000 */
[----:B------:R-:W0:Y:S01]  /*0080*/  LDC.64 R2, c[0x0][0x380] ;  /* 0x0000e000ff027b82 */ /* 0x000e220000000a00 */
[----:B------:R-:W1:Y:S07]  /*0090*/  LDCU.64 UR4, c[0x0][0x358] ;  /* 0x00006b00ff0477ac */ /* 0x000e6e0008000a00 */
[----:B------:R-:W2:Y:S08]  /*00a0*/  LDC.64 R4, c[0x0][0x388] ;  /* 0x0000e200ff047b82 */ /* 0x000eb00000000a00 */
[----:B------:R-:W3:Y:S01]  /*00b0*/  LDC.64 R8, c[0x0][0x390] ;  /* 0x0000e400ff087b82 */ /* 0x000ee20000000a00 */
[----:B0-----:R-:W-:-:S06]  /*00c0*/  IMAD.WIDE R2, R11, 0x8, R2 ;  /* 0x000000080b027825 */ /* 0x001fcc00078e0202 */
[----:B-1----:R-:W4:Y:S01]  /*00d0*/  LDG.E.64 R2, desc[UR4][R2.64] ;  /* 0x0000000402027981 */ /* 0x002f22000c1e1b00 */
[----:B--2---:R-:W-:-:S06]  /*00e0*/  IMAD.WIDE R4, R11, 0x8, R4 ;  /* 0x000000080b047825 */ /* 0x004fcc00078e0204 */
[----:B------:R-:W4:Y:S01]  /*00f0*/  LDG.E.64 R4, desc[UR4][R4.64] ;  /* 0x0000000404047981 */ /* 0x000f22000c1e1b00 */
[----:B---3--:R-:W-:Y:S01]  /*0100*/  IMAD.WIDE R8, R11, 0x8, R8 ;  /* 0x000000080b087825 */ /* 0x008fe200078e0208 */
[----:B----4-:R-:W-:-:S07]  /*0110*/  DADD R6, R2, R4 ;  /* 0x0000000002067229 */ /* 0x010fce0000000004 */
[----:B------:R-:W-:Y:S01]  /*0120*/  STG.E.64 desc[UR4][R8.64], R6 ;  /* 0x0000000608007986 */ /* 0x000fe2000c101b04 */
[----:B------:R-:W-:Y:S05]  /*0130*/  EXIT ;  /* 0x000000000000794d */ /* 0x000fea0003800000 */
.L_x_0:
[----:B------:R-:W-:-:S00]  /*0140*/  BRA `(.L_x_0) ;  /* 0xfffffffc00fc7947 */ /* 0x000fc0000383ffff */
[----:B------:R-:W-:-:S00]  /*0150*/  NOP ;  /* 0x0000000000007918 */ /* 0x000fc00000000000 */
        /* <DEDUP_REMOVED lines=10> */
.L_x_1:


//--------------------- .nv.shared.reserved.0     --------------------------
	.section	.nv.shared.reserved.0,"aw",@nobits
	.weak		__nv_reservedSMEM_offset_0_alias
	.size		__nv_reservedSMEM_offset_0_alias, 0, 64
	.other		__nv_reservedSMEM_offset_0_alias,@"STO_CUDA_RESERVED_SHARED STV_DEFAULT"
__nv_reservedSMEM_offset_0_alias:
	.zero		0
	.zero		64


//--------------------- .nv.constant0._Z9sumKernelPdS_S_i --------------------------
	.section	.nv.constant0._Z9sumKernelPdS_S_i,"a",@progbits
	.sectionflags	@""
	.align	4
.nv.constant0._Z9sumKernelPdS_S_i:
	.zero		924


//--------------------- SYMBOLS --------------------------

	.type		.nv.reservedSmem.offset0,@object
	.size		.nv.reservedSmem.offset0,0x4
